	.headerflags	@"EF_CUDA_TEXMODE_UNIFIED EF_CUDA_64BIT_ADDRESS EF_CUDA_ACCELERATORS EF_CUDA_SM90 EF_CUDA_VIRTUAL_SM(EF_CUDA_SM90)"
	.elftype	@"ET_EXEC"


//--------------------- .nv.info                  --------------------------
	.section	.nv.info,"",@"SHT_CUDA_INFO"
	.align	4


	//----- nvinfo : EIATTR_REGCOUNT
	.align		4
        /*0000*/ 	.byte	0x04, 0x2f
        /*0002*/ 	.short	(.L_1 - .L_0)
	.align		4
.L_0:
        /*0004*/ 	.word	index@(triton_poi_fused_add_9)
        /*0008*/ 	.word	0x00000010


	//----- nvinfo : EIATTR_MIN_STACK_SIZE
	.align		4
.L_1:
        /*000c*/ 	.byte	0x04, 0x12
        /*000e*/ 	.short	(.L_3 - .L_2)
	.align		4
.L_2:
        /*0010*/ 	.word	index@(triton_poi_fused_add_9)
        /*0014*/ 	.word	0x00000000


	//----- nvinfo : EIATTR_FRAME_SIZE
	.align		4
.L_3:
        /*0018*/ 	.byte	0x04, 0x11
        /*001a*/ 	.short	(.L_5 - .L_4)
	.align		4
.L_4:
        /*001c*/ 	.word	index@(triton_poi_fused_add_9)
        /*0020*/ 	.word	0x00000000


	//----- nvinfo : EIATTR_MIN_STACK_SIZE
	.align		4
.L_5:
        /*0024*/ 	.byte	0x04, 0x12
        /*0026*/ 	.short	(.L_7 - .L_6)
	.align		4
.L_6:
        /*0028*/ 	.word	index@(triton_poi_fused_add_9)
        /*002c*/ 	.word	0x00000000
.L_7:


//--------------------- .nv.info.triton_poi_fused_add_9 --------------------------
	.section	.nv.info.triton_poi_fused_add_9,"",@"SHT_CUDA_INFO"
	.sectionflags	@""
	.align	4


	//----- nvinfo : EIATTR_CUDA_API_VERSION
	.align		4
        /*0000*/ 	.byte	0x04, 0x37
        /*0002*/ 	.short	(.L_9 - .L_8)
.L_8:
        /*0004*/ 	.word	0x0000007c


	//----- nvinfo : EIATTR_KPARAM_INFO
	.align		4
.L_9:
        /*0008*/ 	.byte	0x04, 0x17
        /*000a*/ 	.short	(.L_11 - .L_10)
.L_10:
        /*000c*/ 	.word	0x00000000
        /*0010*/ 	.short	0x0005
        /*0012*/ 	.short	0x0028
        /*0014*/ 	.byte	0x00, 0xf0, 0x11, 0x00


	//----- nvinfo : EIATTR_KPARAM_INFO
	.align		4
.L_11:
        /*0018*/ 	.byte	0x04, 0x17
        /*001a*/ 	.short	(.L_13 - .L_12)
.L_12:
        /*001c*/ 	.word	0x00000000
        /*0020*/ 	.short	0x0004
        /*0022*/ 	.short	0x0020
        /*0024*/ 	.byte	0x00, 0xf4, 0x21, 0x00


	//----- nvinfo : EIATTR_KPARAM_INFO
	.align		4
.L_13:
        /*0028*/ 	.byte	0x04, 0x17
        /*002a*/ 	.short	(.L_15 - .L_14)
.L_14:
        /*002c*/ 	.word	0x00000000
        /*0030*/ 	.short	0x0003
        /*0032*/ 	.short	0x0018
        /*0034*/ 	.byte	0x00, 0xf4, 0x21, 0x00


	//----- nvinfo : EIATTR_KPARAM_INFO
	.align		4
.L_15:
        /*0038*/ 	.byte	0x04, 0x17
        /*003a*/ 	.short	(.L_17 - .L_16)
.L_16:
        /*003c*/ 	.word	0x00000000
        /*0040*/ 	.short	0x0002
        /*0042*/ 	.short	0x0010
        /*0044*/ 	.byte	0x00, 0xf4, 0x21, 0x00


	//----- nvinfo : EIATTR_KPARAM_INFO
	.align		4
.L_17:
        /*0048*/ 	.byte	0x04, 0x17
        /*004a*/ 	.short	(.L_19 - .L_18)
.L_18:
        /*004c*/ 	.word	0x00000000
        /*0050*/ 	.short	0x0001
        /*0052*/ 	.short	0x0008
        /*0054*/ 	.byte	0x00, 0xf4, 0x21, 0x00


	//----- nvinfo : EIATTR_KPARAM_INFO
	.align		4
.L_19:
        /*0058*/ 	.byte	0x04, 0x17
        /*005a*/ 	.short	(.L_21 - .L_20)
.L_20:
        /*005c*/ 	.word	0x00000000
        /*0060*/ 	.short	0x0000
        /*0062*/ 	.short	0x0000
        /*0064*/ 	.byte	0x00, 0xf4, 0x21, 0x00


	//----- nvinfo : EIATTR_SPARSE_MMA_MASK
	.align		4
.L_21:
        /*0068*/ 	.byte	0x03, 0x50
        /*006a*/ 	.short	0x0000


	//----- nvinfo : EIATTR_MAXREG_COUNT
	.align		4
        /*006c*/ 	.byte	0x03, 0x1b
        /*006e*/ 	.short	0x00ff


	//----- nvinfo : EIATTR_EXIT_INSTR_OFFSETS
	.align		4
        /*0070*/ 	.byte	0x04, 0x1c
        /*0072*/ 	.short	(.L_23 - .L_22)


	//   ....[0]....
.L_22:
        /*0074*/ 	.word	0x000001a0


	//----- nvinfo : EIATTR_REQNTID
	.align		4
.L_23:
        /*0078*/ 	.byte	0x04, 0x10
        /*007a*/ 	.short	(.L_25 - .L_24)
.L_24:
        /*007c*/ 	.word	0x00000080
        /*0080*/ 	.word	0x00000001
        /*0084*/ 	.word	0x00000001


	//----- nvinfo : EIATTR_CBANK_PARAM_SIZE
	.align		4
.L_25:
        /*0088*/ 	.byte	0x03, 0x19
        /*008a*/ 	.short	0x002c


	//----- nvinfo : EIATTR_PARAM_CBANK
	.align		4
        /*008c*/ 	.byte	0x04, 0x0a
        /*008e*/ 	.short	(.L_27 - .L_26)
	.align		4
.L_26:
        /*0090*/ 	.word	index@(.nv.constant0.triton_poi_fused_add_9)
        /*0094*/ 	.short	0x0210
        /*0096*/ 	.short	0x002c


	//----- nvinfo : EIATTR_SW_WAR
	.align		4
.L_27:
        /*0098*/ 	.byte	0x04, 0x36
        /*009a*/ 	.short	(.L_29 - .L_28)
.L_28:
        /*009c*/ 	.word	0x00000008
.L_29:


//--------------------- .nv.callgraph             --------------------------
	.section	.nv.callgraph,"",@"SHT_CUDA_CALLGRAPH"
	.align	4
	.sectionentsize	8
	.align		4
        /*0000*/ 	.word	0x00000000
	.align		4
        /*0004*/ 	.word	0xffffffff
	.align		4
        /*0008*/ 	.word	0x00000000
	.align		4
        /*000c*/ 	.word	0xfffffffe
	.align		4
        /*0010*/ 	.word	0x00000000
	.align		4
        /*0014*/ 	.word	0xfffffffd
	.align		4
        /*0018*/ 	.word	0x00000000
	.align		4
        /*001c*/ 	.word	0xfffffffc


//--------------------- .text.triton_poi_fused_add_9 --------------------------
	.section	.text.triton_poi_fused_add_9,"ax",@progbits
	.align	128
        .global         triton_poi_fused_add_9
        .type           triton_poi_fused_add_9,@function
        .size           triton_poi_fused_add_9,(.L_x_1 - triton_poi_fused_add_9)
        .other          triton_poi_fused_add_9,@"STO_CUDA_ENTRY STV_DEFAULT"
triton_poi_fused_add_9:
.text.triton_poi_fused_add_9:
[----:B------:R-:W-:Y:S01]  /*0000*/  LDC R1, c[0x0][0x28] ;  /* 0x00000a00ff017b82 */ /* 0x000fe20000000800 */
[----:B------:R-:W1:Y:S07]  /*0010*/  S2R R0, SR_TID.X ;  /* 0x0000000000007919 */ /* 0x000e6e0000002100 */
[----:B------:R-:W2:Y:S01]  /*0020*/  LDC.64 R8, c[0x0][0x228] ;  /* 0x00008a00ff087b82 */ /* 0x000ea20000000a00 */
[----:B------:R-:W-:Y:S01]  /*0030*/  ULDC.64 UR4, c[0x0][0x208] ;  /* 0x0000820000047ab9 */ /* 0x000fe20000000a00 */
[----:B------:R-:W3:Y:S06]  /*0040*/  S2R R13, SR_CTAID.X ;  /* 0x00000000000d7919 */ /* 0x000eec0000002500 */
[----:B------:R-:W4:Y:S08]  /*0050*/  LDC.64 R10, c[0x0][0x230] ;  /* 0x00008c00ff0a7b82 */ /* 0x000f300000000a00 */
[----:B------:R-:W5:Y:S08]  /*0060*/  LDC.64 R6, c[0x0][0x220] ;  /* 0x00008800ff067b82 */ /* 0x000f700000000a00 */
[----:B------:R-:W5:Y:S01]  /*0070*/  LDC.64 R4, c[0x0][0x218] ;  /* 0x00008600ff047b82 */ /* 0x000f620000000a00 */
[----:B-1----:R-:W-:-:S07]  /*0080*/  LOP3.LUT R0, R0, 0x7f, RZ, 0xc0, !PT ;  /* 0x0000007f00007812 */ /* 0x002fce00078ec0ff */
[----:B------:R-:W1:Y:S01]  /*0090*/  LDC.64 R2, c[0x0][0x210] ;  /* 0x00008400ff027b82 */ /* 0x000e620000000a00 */
[----:B---3--:R-:W-:-:S05]  /*00a0*/  LEA R13, R13, R0, 0x7 ;  /* 0x000000000d0d7211 */ /* 0x008fca00078e38ff */
[----:B--2---:R-:W-:-:S04]  /*00b0*/  IMAD.WIDE R8, R13, 0x4, R8 ;  /* 0x000000040d087825 */ /* 0x004fc800078e0208 */
[C---:B----4-:R-:W-:Y:S02]  /*00c0*/  IMAD.WIDE R10, R13.reuse, 0x4, R10 ;  /* 0x000000040d0a7825 */ /* 0x050fe400078e020a */
[----:B------:R-:W2:Y:S02]  /*00d0*/  LDG.E R8, desc[UR4][R8.64] ;  /* 0x0000000408087981 */ /* 0x000ea4000c1e1900 */
[C---:B-----5:R-:W-:Y:S02]  /*00e0*/  IMAD.WIDE R6, R13.reuse, 0x4, R6 ;  /* 0x000000040d067825 */ /* 0x060fe400078e0206 */
[----:B------:R-:W2:Y:S02]  /*00f0*/  LDG.E R11, desc[UR4][R10.64] ;  /* 0x000000040a0b7981 */ /* 0x000ea4000c1e1900 */
[C---:B0-----:R-:W-:Y:S02]  /*0100*/  IMAD.WIDE R4, R13.reuse, 0x4, R4 ;  /* 0x000000040d047825 */ /* 0x041fe400078e0204 */
[----:B------:R-:W3:Y:S02]  /*0110*/  LDG.E R6, desc[UR4][R6.64] ;  /* 0x0000000406067981 */ /* 0x000ee4000c1e1900 */
[----:B-1----:R-:W-:-:S02]  /*0120*/  IMAD.WIDE R2, R13, 0x4, R2 ;  /* 0x000000040d027825 */ /* 0x002fc400078e0202 */
[----:B------:R-:W4:Y:S04]  /*0130*/  LDG.E R4, desc[UR4][R4.64] ;  /* 0x0000000404047981 */ /* 0x000f28000c1e1900 */
[----:B------:R-:W5:Y:S01]  /*0140*/  LDG.E R0, desc[UR4][R2.64] ;  /* 0x0000000402007981 */ /* 0x000f62000c1e1900 */
[----:B--2---:R-:W-:-:S04]  /*0150*/  FADD R13, R8, R11 ;  /* 0x0000000b080d7221 */ /* 0x004fc80000000000 */
[----:B---3--:R-:W-:-:S04]  /*0160*/  FADD R13, R6, R13 ;  /* 0x0000000d060d7221 */ /* 0x008fc80000000000 */
[----:B----4-:R-:W-:-:S04]  /*0170*/  FADD R13, R4, R13 ;  /* 0x0000000d040d7221 */ /* 0x010fc80000000000 */
[----:B-----5:R-:W-:-:S05]  /*0180*/  FADD R13, R0, R13 ;  /* 0x0000000d000d7221 */ /* 0x020fca0000000000 */
[----:B------:R-:W-:Y:S01]  /*0190*/  STG.E desc[UR4][R2.64], R13 ;  /* 0x0000000d02007986 */ /* 0x000fe2000c101904 */
[----:B------:R-:W-:Y:S05]  /*01a0*/  EXIT ;  /* 0x000000000000794d */ /* 0x000fea0003800000 */
.L_x_0:
[----:B------:R-:W-:-:S00]  /*01b0*/  BRA `(.L_x_0) ;  /* 0xfffffffc00fc7947 */ /* 0x000fc0000383ffff */
[----:B------:R-:W-:-:S00]  /*01c0*/  NOP ;  /* 0x0000000000007918 */ /* 0x000fc00000000000 */
        /* <DEDUP_REMOVED lines=11> */
.L_x_1:


//--------------------- .nv.constant0.triton_poi_fused_add_9 --------------------------
	.section	.nv.constant0.triton_poi_fused_add_9,"a",@progbits
	.sectionflags	@""
	.align	4
.nv.constant0.triton_poi_fused_add_9:
	.zero		572
